	.headerflags	@"EF_CUDA_TEXMODE_UNIFIED EF_CUDA_64BIT_ADDRESS EF_CUDA_ACCELERATORS EF_CUDA_SM90 EF_CUDA_VIRTUAL_SM(EF_CUDA_SM90)"
	.elftype	@"ET_EXEC"


//--------------------- .nv.info                  --------------------------
	.section	.nv.info,"",@"SHT_CUDA_INFO"
	.align	4


	//----- nvinfo : EIATTR_REGCOUNT
	.align		4
        /*0000*/ 	.byte	0x04, 0x2f
        /*0002*/ 	.short	(.L_1 - .L_0)
	.align		4
.L_0:
        /*0004*/ 	.word	index@(triton_poi_fused_convolution_div_max_pool2d_with_indices_relu_sub_13)
        /*0008*/ 	.word	0x00000020


	//----- nvinfo : EIATTR_MIN_STACK_SIZE
	.align		4
.L_1:
        /*000c*/ 	.byte	0x04, 0x12
        /*000e*/ 	.short	(.L_3 - .L_2)
	.align		4
.L_2:
        /*0010*/ 	.word	index@(triton_poi_fused_convolution_div_max_pool2d_with_indices_relu_sub_13)
        /*0014*/ 	.word	0x00000000


	//----- nvinfo : EIATTR_FRAME_SIZE
	.align		4
.L_3:
        /*0018*/ 	.byte	0x04, 0x11
        /*001a*/ 	.short	(.L_5 - .L_4)
	.align		4
.L_4:
        /*001c*/ 	.word	index@(triton_poi_fused_convolution_div_max_pool2d_with_indices_relu_sub_13)
        /*0020*/ 	.word	0x00000000


	//----- nvinfo : EIATTR_MIN_STACK_SIZE
	.align		4
.L_5:
        /*0024*/ 	.byte	0x04, 0x12
        /*0026*/ 	.short	(.L_7 - .L_6)
	.align		4
.L_6:
        /*0028*/ 	.word	index@(triton_poi_fused_convolution_div_max_pool2d_with_indices_relu_sub_13)
        /*002c*/ 	.word	0x00000000
.L_7:


//--------------------- .nv.info.triton_poi_fused_convolution_div_max_pool2d_with_indices_relu_sub_13 --------------------------
	.section	.nv.info.triton_poi_fused_convolution_div_max_pool2d_with_indices_relu_sub_13,"",@"SHT_CUDA_INFO"
	.sectionflags	@""
	.align	4


	//----- nvinfo : EIATTR_CUDA_API_VERSION
	.align		4
        /*0000*/ 	.byte	0x04, 0x37
        /*0002*/ 	.short	(.L_9 - .L_8)
.L_8:
        /*0004*/ 	.word	0x0000007c


	//----- nvinfo : EIATTR_KPARAM_INFO
	.align		4
.L_9:
        /*0008*/ 	.byte	0x04, 0x17
        /*000a*/ 	.short	(.L_11 - .L_10)
.L_10:
        /*000c*/ 	.word	0x00000000
        /*0010*/ 	.short	0x0004
        /*0012*/ 	.short	0x001c
        /*0014*/ 	.byte	0x00, 0xf0, 0x11, 0x00


	//----- nvinfo : EIATTR_KPARAM_INFO
	.align		4
.L_11:
        /*0018*/ 	.byte	0x04, 0x17
        /*001a*/ 	.short	(.L_13 - .L_12)
.L_12:
        /*001c*/ 	.word	0x00000000
        /*0020*/ 	.short	0x0003
        /*0022*/ 	.short	0x0018
        /*0024*/ 	.byte	0x00, 0xf0, 0x11, 0x00


	//----- nvinfo : EIATTR_KPARAM_INFO
	.align		4
.L_13:
        /*0028*/ 	.byte	0x04, 0x17
        /*002a*/ 	.short	(.L_15 - .L_14)
.L_14:
        /*002c*/ 	.word	0x00000000
        /*0030*/ 	.short	0x0002
        /*0032*/ 	.short	0x0010
        /*0034*/ 	.byte	0x00, 0xf4, 0x21, 0x00


	//----- nvinfo : EIATTR_KPARAM_INFO
	.align		4
.L_15:
        /*0038*/ 	.byte	0x04, 0x17
        /*003a*/ 	.short	(.L_17 - .L_16)
.L_16:
        /*003c*/ 	.word	0x00000000
        /*0040*/ 	.short	0x0001
        /*0042*/ 	.short	0x0008
        /*0044*/ 	.byte	0x00, 0xf4, 0x21, 0x00


	//----- nvinfo : EIATTR_KPARAM_INFO
	.align		4
.L_17:
        /*0048*/ 	.byte	0x04, 0x17
        /*004a*/ 	.short	(.L_19 - .L_18)
.L_18:
        /*004c*/ 	.word	0x00000000
        /*0050*/ 	.short	0x0000
        /*0052*/ 	.short	0x0000
        /*0054*/ 	.byte	0x00, 0xf4, 0x21, 0x00


	//----- nvinfo : EIATTR_SPARSE_MMA_MASK
	.align		4
.L_19:
        /*0058*/ 	.byte	0x03, 0x50
        /*005a*/ 	.short	0x0000


	//----- nvinfo : EIATTR_MAXREG_COUNT
	.align		4
        /*005c*/ 	.byte	0x03, 0x1b
        /*005e*/ 	.short	0x00ff


	//----- nvinfo : EIATTR_EXIT_INSTR_OFFSETS
	.align		4
        /*0060*/ 	.byte	0x04, 0x1c
        /*0062*/ 	.short	(.L_21 - .L_20)


	//   ....[0]....
.L_20:
        /*0064*/ 	.word	0x00000c80


	//   ....[1]....
        /*0068*/ 	.word	0x00000ca0


	//----- nvinfo : EIATTR_REQNTID
	.align		4
.L_21:
        /*006c*/ 	.byte	0x04, 0x10
        /*006e*/ 	.short	(.L_23 - .L_22)
.L_22:
        /*0070*/ 	.word	0x00000100
        /*0074*/ 	.word	0x00000001
        /*0078*/ 	.word	0x00000001


	//----- nvinfo : EIATTR_CBANK_PARAM_SIZE
	.align		4
.L_23:
        /*007c*/ 	.byte	0x03, 0x19
        /*007e*/ 	.short	0x0020


	//----- nvinfo : EIATTR_PARAM_CBANK
	.align		4
        /*0080*/ 	.byte	0x04, 0x0a
        /*0082*/ 	.short	(.L_25 - .L_24)
	.align		4
.L_24:
        /*0084*/ 	.word	index@(.nv.constant0.triton_poi_fused_convolution_div_max_pool2d_with_indices_relu_sub_13)
        /*0088*/ 	.short	0x0210
        /*008a*/ 	.short	0x0020


	//----- nvinfo : EIATTR_SW_WAR
	.align		4
.L_25:
        /*008c*/ 	.byte	0x04, 0x36
        /*008e*/ 	.short	(.L_27 - .L_26)
.L_26:
        /*0090*/ 	.word	0x00000008
.L_27:


//--------------------- .nv.callgraph             --------------------------
	.section	.nv.callgraph,"",@"SHT_CUDA_CALLGRAPH"
	.align	4
	.sectionentsize	8
	.align		4
        /*0000*/ 	.word	0x00000000
	.align		4
        /*0004*/ 	.word	0xffffffff
	.align		4
        /*0008*/ 	.word	0x00000000
	.align		4
        /*000c*/ 	.word	0xfffffffe
	.align		4
        /*0010*/ 	.word	0x00000000
	.align		4
        /*0014*/ 	.word	0xfffffffd
	.align		4
        /*0018*/ 	.word	0x00000000
	.align		4
        /*001c*/ 	.word	0xfffffffc


//--------------------- .text.triton_poi_fused_convolution_div_max_pool2d_with_indices_relu_sub_13 --------------------------
	.section	.text.triton_poi_fused_convolution_div_max_pool2d_with_indices_relu_sub_13,"ax",@progbits
	.sectionflags	@"SHF_BARRIERS=1"
	.align	128
        .global         triton_poi_fused_convolution_div_max_pool2d_with_indices_relu_sub_13
        .type           triton_poi_fused_convolution_div_max_pool2d_with_indices_relu_sub_13,@function
        .size           triton_poi_fused_convolution_div_max_pool2d_with_indices_relu_sub_13,(.L_x_1 - triton_poi_fused_convolution_div_max_pool2d_with_indices_relu_sub_13)
        .other          triton_poi_fused_convolution_div_max_pool2d_with_indices_relu_sub_13,@"STO_CUDA_ENTRY STV_DEFAULT"
triton_poi_fused_convolution_div_max_pool2d_with_indices_relu_sub_13:
.text.triton_poi_fused_convolution_div_max_pool2d_with_indices_relu_sub_13:
[----:B------:R-:W0:Y:S01]  /*0000*/  LDC R1, c[0x0][0x28] ;  /* 0x00000a00ff017b82 */ /* 0x000e220000000800 */
[----:B------:R-:W1:Y:S07]  /*0010*/  S2R R3, SR_TID.X ;  /* 0x0000000000037919 */ /* 0x000e6e0000002100 */
[----:B------:R-:W2:Y:S01]  /*0020*/  S2UR UR4, SR_CTAID.Y ;  /* 0x00000000000479c3 */ /* 0x000ea20000002600 */
[----:B------:R-:W-:Y:S01]  /*0030*/  ULDC.64 UR6, c[0x0][0x208] ;  /* 0x0000820000067ab9 */ /* 0x000fe20000000a00 */
[----:B------:R-:W-:Y:S01]  /*0040*/  CS2R R24, SRZ ;  /* 0x0000000000187805 */ /* 0x000fe2000001ff00 */
[----:B------:R-:W2:Y:S01]  /*0050*/  S2R R4, SR_CTAID.Z ;  /* 0x0000000000047919 */ /* 0x000ea20000002700 */
[----:B------:R-:W3:Y:S04]  /*0060*/  S2R R2, SR_CTAID.X ;  /* 0x0000000000027919 */ /* 0x000ee80000002500 */
[----:B------:R-:W2:Y:S08]  /*0070*/  LDC R5, c[0x0][0x10] ;  /* 0x00000400ff057b82 */ /* 0x000eb00000000800 */
[----:B------:R-:W4:Y:S01]  /*0080*/  LDC.64 R12, c[0x0][0x210] ;  /* 0x00008400ff0c7b82 */ /* 0x000f220000000a00 */
[----:B-1----:R-:W-:Y:S01]  /*0090*/  SHF.R.U32.HI R0, RZ, 0x4, R3 ;  /* 0x00000004ff007819 */ /* 0x002fe20000011603 */
[----:B--2---:R-:W-:-:S03]  /*00a0*/  IMAD R4, R4, R5, UR4 ;  /* 0x0000000404047e24 */ /* 0x004fc6000f8e0205 */
[----:B------:R-:W-:Y:S01]  /*00b0*/  SGXT.U32 R5, R0, 0x4 ;  /* 0x000000040005781a */ /* 0x000fe20000000000 */
[----:B---3--:R-:W-:-:S03]  /*00c0*/  IMAD.SHL.U32 R2, R2, 0x10, RZ ;  /* 0x0000001002027824 */ /* 0x008fc600078e00ff */
[----:B------:R-:W-:Y:S02]  /*00d0*/  PRMT R5, R5, 0x6540, R4 ;  /* 0x0000654005057816 */ /* 0x000fe40000000004 */
[----:B------:R-:W-:Y:S02]  /*00e0*/  LOP3.LUT R0, R2, 0xf, R3, 0xf8, !PT ;  /* 0x0000000f02007812 */ /* 0x000fe400078ef803 */
[C---:B------:R-:W-:Y:S02]  /*00f0*/  LOP3.LUT R6, R5.reuse, 0x10, RZ, 0xfc, !PT ;  /* 0x0000001005067812 */ /* 0x040fe400078efcff */
[----:B------:R-:W-:Y:S01]  /*0100*/  ISETP.GE.AND P0, PT, R0, 0x9, PT ;  /* 0x000000090000780c */ /* 0x000fe20003f06270 */
[C---:B------:R-:W-:Y:S01]  /*0110*/  IMAD R29, R5.reuse, 0x9, R0 ;  /* 0x00000009051d7824 */ /* 0x040fe200078e0200 */
[----:B------:R-:W-:Y:S01]  /*0120*/  LOP3.LUT R7, R5, 0x20, RZ, 0xfc, !PT ;  /* 0x0000002005077812 */ /* 0x000fe200078efcff */
[----:B------:R-:W-:Y:S01]  /*0130*/  IMAD.MOV.U32 R0, RZ, RZ, RZ ;  /* 0x000000ffff007224 */ /* 0x000fe200078e00ff */
[----:B------:R-:W-:Y:S01]  /*0140*/  ISETP.LT.AND P1, PT, R6, 0x10000, !P0 ;  /* 0x000100000600780c */ /* 0x000fe20004721270 */
[----:B------:R-:W-:Y:S01]  /*0150*/  VIADD R11, R29, 0x90 ;  /* 0x000000901d0b7836 */ /* 0x000fe20000000000 */
[----:B------:R-:W-:Y:S01]  /*0160*/  LOP3.LUT R8, R5, 0x30, RZ, 0xfc, !PT ;  /* 0x0000003005087812 */ /* 0x000fe200078efcff */
[----:B------:R-:W-:Y:S01]  /*0170*/  VIADD R17, R29, 0x120 ;  /* 0x000001201d117836 */ /* 0x000fe20000000000 */
[----:B------:R-:W-:Y:S01]  /*0180*/  ISETP.LT.AND P3, PT, R7, 0x10000, !P0 ;  /* 0x000100000700780c */ /* 0x000fe20004761270 */
[----:B----4-:R-:W-:Y:S01]  /*0190*/  IMAD.WIDE R10, R11, 0x4, R12 ;  /* 0x000000040b0a7825 */ /* 0x010fe200078e020c */
[----:B------:R-:W-:-:S02]  /*01a0*/  LOP3.LUT R6, R5, 0x40, RZ, 0xfc, !PT ;  /* 0x0000004005067812 */ /* 0x000fc400078efcff */
[----:B------:R-:W-:Y:S01]  /*01b0*/  ISETP.LT.AND P2, PT, R8, 0x10000, !P0 ;  /* 0x000100000800780c */ /* 0x000fe20004741270 */
[----:B------:R-:W-:Y:S01]  /*01c0*/  VIADD R19, R29, 0x1b0 ;  /* 0x000001b01d137836 */ /* 0x000fe20000000000 */
[----:B------:R-:W-:Y:S01]  /*01d0*/  LOP3.LUT R7, R5, 0x50, RZ, 0xfc, !PT ;  /* 0x0000005005077812 */ /* 0x000fe200078efcff */
[--C-:B------:R-:W-:Y:S01]  /*01e0*/  IMAD.WIDE R16, R17, 0x4, R12.reuse ;  /* 0x0000000411107825 */ /* 0x100fe200078e020c */
[----:B------:R-:W-:Y:S01]  /*01f0*/  LOP3.LUT R8, R5, 0x60, RZ, 0xfc, !PT ;  /* 0x0000006005087812 */ /* 0x000fe200078efcff */
[----:B------:R1:W2:Y:S01]  /*0200*/  @P1 LDG.E.EL R0, desc[UR6][R10.64] ;  /* 0x000000060a001981 */ /* 0x0002a2000c2e1900 */
[----:B------:R-:W-:Y:S01]  /*0210*/  ISETP.LT.AND P6, PT, R6, 0x10000, !P0 ;  /* 0x000100000600780c */ /* 0x000fe200047c1270 */
[----:B------:R-:W-:Y:S01]  /*0220*/  IMAD.MOV.U32 R6, RZ, RZ, RZ ;  /* 0x000000ffff067224 */ /* 0x000fe200078e00ff */
[----:B------:R-:W-:Y:S01]  /*0230*/  ISETP.LT.AND P5, PT, R7, 0x10000, !P0 ;  /* 0x000100000700780c */ /* 0x000fe200047a1270 */
[----:B------:R-:W-:Y:S01]  /*0240*/  VIADD R9, R29, 0x240 ;  /* 0x000002401d097836 */ /* 0x000fe20000000000 */
[----:B------:R-:W-:Y:S01]  /*0250*/  ISETP.LT.AND P4, PT, R8, 0x10000, !P0 ;  /* 0x000100000800780c */ /* 0x000fe20004781270 */
[----:B------:R-:W-:Y:S01]  /*0260*/  IMAD.WIDE R18, R19, 0x4, R12 ;  /* 0x0000000413127825 */ /* 0x000fe200078e020c */
[C---:B------:R-:W-:Y:S01]  /*0270*/  LOP3.LUT R7, R5.reuse, 0x70, RZ, 0xfc, !PT ;  /* 0x0000007005077812 */ /* 0x040fe200078efcff */
[----:B------:R3:W4:Y:S01]  /*0280*/  @P3 LDG.E.EL R6, desc[UR6][R16.64] ;  /* 0x0000000610063981 */ /* 0x000722000c2e1900 */
[----:B------:R-:W-:Y:S01]  /*0290*/  LOP3.LUT R8, R5, 0x80, RZ, 0xfc, !PT ;  /* 0x0000008005087812 */ /* 0x000fe200078efcff */
[----:B------:R-:W-:Y:S01]  /*02a0*/  VIADD R15, R29, 0x2d0 ;  /* 0x000002d01d0f7836 */ /* 0x000fe20000000000 */
[----:B------:R-:W-:-:S02]  /*02b0*/  ISETP.LT.AND P1, PT, R7, 0x10000, !P0 ;  /* 0x000100000700780c */ /* 0x000fc40004721270 */
[----:B------:R-:W-:Y:S02]  /*02c0*/  CS2R R22, SRZ ;  /* 0x0000000000167805 */ /* 0x000fe4000001ff00 */
[----:B------:R-:W-:Y:S01]  /*02d0*/  ISETP.LT.AND P3, PT, R8, 0x10000, !P0 ;  /* 0x000100000800780c */ /* 0x000fe20004761270 */
[--C-:B------:R-:W-:Y:S01]  /*02e0*/  IMAD.WIDE R8, R9, 0x4, R12.reuse ;  /* 0x0000000409087825 */ /* 0x100fe200078e020c */
[C---:B------:R-:W-:Y:S01]  /*02f0*/  LOP3.LUT R7, R5.reuse, 0x90, RZ, 0xfc, !PT ;  /* 0x0000009005077812 */ /* 0x040fe200078efcff */
[----:B------:R5:W4:Y:S01]  /*0300*/  @P2 LDG.E.EL R25, desc[UR6][R18.64] ;  /* 0x0000000612192981 */ /* 0x000b22000c2e1900 */
[----:B-1----:R-:W-:Y:S01]  /*0310*/  LOP3.LUT R10, R5, 0xa0, RZ, 0xfc, !PT ;  /* 0x000000a0050a7812 */ /* 0x002fe200078efcff */
[----:B------:R-:W-:Y:S01]  /*0320*/  IMAD.WIDE R14, R15, 0x4, R12 ;  /* 0x000000040f0e7825 */ /* 0x000fe200078e020c */
[----:B------:R-:W-:Y:S01]  /*0330*/  ISETP.LT.AND P2, PT, R7, 0x10000, !P0 ;  /* 0x000100000700780c */ /* 0x000fe20004741270 */
[----:B------:R-:W4:Y:S01]  /*0340*/  @P6 LDG.E.EL R24, desc[UR6][R8.64] ;  /* 0x0000000608186981 */ /* 0x000f22000c2e1900 */
[----:B------:R-:W-:Y:S01]  /*0350*/  LOP3.LUT R7, R5, 0xb0, RZ, 0xfc, !PT ;  /* 0x000000b005077812 */ /* 0x000fe200078efcff */
[----:B------:R-:W-:-:S02]  /*0360*/  VIADD R21, R29, 0x480 ;  /* 0x000004801d157836 */ /* 0x000fc40000000000 */
[C---:B---3--:R-:W-:Y:S02]  /*0370*/  VIADD R17, R29.reuse, 0x3f0 ;  /* 0x000003f01d117836 */ /* 0x048fe40000000000 */
[----:B-----5:R-:W-:Y:S01]  /*0380*/  VIADD R19, R29, 0x360 ;  /* 0x000003601d137836 */ /* 0x020fe20000000000 */
[----:B------:R-:W-:Y:S01]  /*0390*/  ISETP.LT.AND P6, PT, R10, 0x10000, !P0 ;  /* 0x000100000a00780c */ /* 0x000fe200047c1270 */
[----:B------:R1:W3:Y:S01]  /*03a0*/  @P5 LDG.E.EL R23, desc[UR6][R14.64] ;  /* 0x000000060e175981 */ /* 0x0002e2000c2e1900 */
[----:B------:R-:W-:Y:S01]  /*03b0*/  CS2R R10, SRZ ;  /* 0x00000000000a7805 */ /* 0x000fe2000001ff00 */
[--C-:B------:R-:W-:Y:S01]  /*03c0*/  IMAD.WIDE R18, R19, 0x4, R12.reuse ;  /* 0x0000000413127825 */ /* 0x100fe200078e020c */
[----:B------:R-:W-:Y:S02]  /*03d0*/  ISETP.LT.AND P5, PT, R7, 0x10000, !P0 ;  /* 0x000100000700780c */ /* 0x000fe400047a1270 */
[----:B------:R-:W-:Y:S01]  /*03e0*/  LOP3.LUT R7, R5, 0xc0, RZ, 0xfc, !PT ;  /* 0x000000c005077812 */ /* 0x000fe200078efcff */
[--C-:B------:R-:W-:Y:S01]  /*03f0*/  IMAD.WIDE R16, R17, 0x4, R12.reuse ;  /* 0x0000000411107825 */ /* 0x100fe200078e020c */
[----:B------:R-:W5:Y:S03]  /*0400*/  @P4 LDG.E.EL R22, desc[UR6][R18.64] ;  /* 0x0000000612164981 */ /* 0x000f66000c2e1900 */
[----:B-1----:R-:W-:Y:S01]  /*0410*/  IMAD.WIDE R14, R21, 0x4, R12 ;  /* 0x00000004150e7825 */ /* 0x002fe200078e020c */
[----:B------:R1:W5:Y:S03]  /*0420*/  @P1 LDG.E.EL R11, desc[UR6][R16.64] ;  /* 0x00000006100b1981 */ /* 0x000366000c2e1900 */
[----:B------:R-:W-:-:S02]  /*0430*/  VIADD R21, R29, 0x510 ;  /* 0x000005101d157836 */ /* 0x000fc40000000000 */
[----:B------:R-:W-:Y:S01]  /*0440*/  IMAD.MOV.U32 R9, RZ, RZ, RZ ;  /* 0x000000ffff097224 */ /* 0x000fe200078e00ff */
[----:B------:R-:W-:Y:S01]  /*0450*/  ISETP.LT.AND P4, PT, R7, 0x10000, !P0 ;  /* 0x000100000700780c */ /* 0x000fe20004781270 */
[----:B------:R-:W-:Y:S01]  /*0460*/  IMAD.WIDE R20, R21, 0x4, R12 ;  /* 0x0000000415147825 */ /* 0x000fe200078e020c */
[C---:B------:R-:W-:Y:S01]  /*0470*/  LOP3.LUT R7, R5.reuse, 0xd0, RZ, 0xfc, !PT ;  /* 0x000000d005077812 */ /* 0x040fe200078efcff */
[----:B------:R1:W5:Y:S01]  /*0480*/  @P3 LDG.E.EL R10, desc[UR6][R14.64] ;  /* 0x000000060e0a3981 */ /* 0x000362000c2e1900 */
[C---:B------:R-:W-:Y:S02]  /*0490*/  ISETP.LT.AND P1, PT, R5.reuse, 0x10000, !P0 ;  /* 0x000100000500780c */ /* 0x040fe40004721270 */
[C---:B------:R-:W-:Y:S01]  /*04a0*/  LOP3.LUT R8, R5.reuse, 0xe0, RZ, 0xfc, !PT ;  /* 0x000000e005087812 */ /* 0x040fe200078efcff */
[----:B------:R1:W5:Y:S01]  /*04b0*/  @P2 LDG.E.EL R9, desc[UR6][R20.64] ;  /* 0x0000000614092981 */ /* 0x000362000c2e1900 */
[----:B------:R-:W-:Y:S01]  /*04c0*/  LOP3.LUT R5, R5, 0xf0, RZ, 0xfc, !PT ;  /* 0x000000f005057812 */ /* 0x000fe200078efcff */
[----:B-1----:R-:W-:Y:S01]  /*04d0*/  VIADD R17, R29, 0x630 ;  /* 0x000006301d117836 */ /* 0x002fe20000000000 */
[----:B------:R-:W-:-:S02]  /*04e0*/  ISETP.LT.AND P3, PT, R7, 0x10000, !P0 ;  /* 0x000100000700780c */ /* 0x000fc40004761270 */
[----:B------:R-:W-:Y:S01]  /*04f0*/  ISETP.LT.AND P2, PT, R8, 0x10000, !P0 ;  /* 0x000100000800780c */ /* 0x000fe20004741270 */
[----:B------:R-:W-:Y:S01]  /*0500*/  VIADD R15, R29, 0x5a0 ;  /* 0x000005a01d0f7836 */ /* 0x000fe20000000000 */
[----:B------:R-:W-:Y:S01]  /*0510*/  ISETP.LT.AND P0, PT, R5, 0x10000, !P0 ;  /* 0x000100000500780c */ /* 0x000fe20004701270 */
[----:B------:R-:W-:Y:S02]  /*0520*/  IMAD.MOV.U32 R5, RZ, RZ, RZ ;  /* 0x000000ffff057224 */ /* 0x000fe400078e00ff */
[----:B------:R-:W-:-:S04]  /*0530*/  IMAD.WIDE R16, R17, 0x4, R12 ;  /* 0x0000000411107825 */ /* 0x000fc800078e020c */
[----:B------:R-:W-:Y:S01]  /*0540*/  IMAD.MOV.U32 R8, RZ, RZ, RZ ;  /* 0x000000ffff087224 */ /* 0x000fe200078e00ff */
[----:B------:R1:W5:Y:S01]  /*0550*/  @P5 LDG.E.EL R5, desc[UR6][R16.64] ;  /* 0x0000000610055981 */ /* 0x000362000c2e1900 */
[----:B------:R-:W-:-:S04]  /*0560*/  IMAD.WIDE R14, R15, 0x4, R12 ;  /* 0x000000040f0e7825 */ /* 0x000fc800078e020c */
[C---:B0-----:R-:W-:Y:S01]  /*0570*/  VIADD R19, R29.reuse, 0x6c0 ;  /* 0x000006c01d137836 */ /* 0x041fe20000000000 */
[----:B------:R0:W5:Y:S01]  /*0580*/  @P6 LDG.E.EL R8, desc[UR6][R14.64] ;  /* 0x000000060e086981 */ /* 0x000162000c2e1900 */
[C---:B------:R-:W-:Y:S02]  /*0590*/  VIADD R27, R29.reuse, 0x750 ;  /* 0x000007501d1b7836 */ /* 0x040fe40000000000 */
[C---:B------:R-:W-:Y:S02]  /*05a0*/  VIADD R21, R29.reuse, 0x7e0 ;  /* 0x000007e01d157836 */ /* 0x040fe40000000000 */
[----:B-1----:R-:W-:Y:S02]  /*05b0*/  VIADD R17, R29, 0x870 ;  /* 0x000008701d117836 */ /* 0x002fe40000000000 */
[----:B------:R-:W-:-:S04]  /*05c0*/  IMAD.WIDE R18, R19, 0x4, R12 ;  /* 0x0000000413127825 */ /* 0x000fc800078e020c */
[----:B------:R-:W-:-:S04]  /*05d0*/  IMAD.WIDE R26, R27, 0x4, R12 ;  /* 0x000000041b1a7825 */ /* 0x000fc800078e020c */
[----:B------:R-:W-:-:S04]  /*05e0*/  IMAD.WIDE R20, R21, 0x4, R12 ;  /* 0x0000000415147825 */ /* 0x000fc800078e020c */
[----:B0-----:R-:W-:-:S04]  /*05f0*/  IMAD.WIDE R14, R29, 0x4, R12 ;  /* 0x000000041d0e7825 */ /* 0x001fc800078e020c */
[----:B------:R-:W-:-:S04]  /*0600*/  IMAD.WIDE R12, R17, 0x4, R12 ;  /* 0x00000004110c7825 */ /* 0x000fc800078e020c */
[----:B------:R-:W-:Y:S02]  /*0610*/  IMAD.MOV.U32 R7, RZ, RZ, RZ ;  /* 0x000000ffff077224 */ /* 0x000fe400078e00ff */
[----:B------:R-:W-:Y:S02]  /*0620*/  IMAD.MOV.U32 R28, RZ, RZ, RZ ;  /* 0x000000ffff1c7224 */ /* 0x000fe400078e00ff */
[----:B------:R-:W-:Y:S02]  /*0630*/  IMAD.MOV.U32 R16, RZ, RZ, RZ ;  /* 0x000000ffff107224 */ /* 0x000fe400078e00ff */
[----:B------:R-:W-:Y:S01]  /*0640*/  IMAD.MOV.U32 R29, RZ, RZ, RZ ;  /* 0x000000ffff1d7224 */ /* 0x000fe200078e00ff */
[----:B------:R0:W5:Y:S01]  /*0650*/  @P4 LDG.E.EL R7, desc[UR6][R18.64] ;  /* 0x0000000612074981 */ /* 0x000162000c2e1900 */
[----:B------:R-:W-:-:S03]  /*0660*/  IMAD.MOV.U32 R17, RZ, RZ, RZ ;  /* 0x000000ffff117224 */ /* 0x000fc600078e00ff */
[----:B------:R-:W5:Y:S04]  /*0670*/  @P3 LDG.E.EL R28, desc[UR6][R26.64] ;  /* 0x000000061a1c3981 */ /* 0x000f68000c2e1900 */
[----:B------:R-:W5:Y:S04]  /*0680*/  @P2 LDG.E.EL R16, desc[UR6][R20.64] ;  /* 0x0000000614102981 */ /* 0x000f68000c2e1900 */
[----:B------:R-:W5:Y:S04]  /*0690*/  @P1 LDG.E.EL R29, desc[UR6][R14.64] ;  /* 0x000000060e1d1981 */ /* 0x000f68000c2e1900 */
[----:B------:R1:W5:Y:S01]  /*06a0*/  @P0 LDG.E.EL R17, desc[UR6][R12.64] ;  /* 0x000000060c110981 */ /* 0x000362000c2e1900 */
[----:B0-----:R-:W0:Y:S01]  /*06b0*/  S2R R18, SR_TID.X ;  /* 0x0000000000127919 */ /* 0x001e220000002100 */
[----:B------:R-:W0:Y:S01]  /*06c0*/  S2UR UR5, SR_CgaCtaId ;  /* 0x00000000000579c3 */ /* 0x000e220000008800 */
[----:B------:R-:W-:Y:S01]  /*06d0*/  UMOV UR4, 0x400 ;  /* 0x0000040000047882 */ /* 0x000fe20000000000 */
[----:B-1----:R-:W-:Y:S01]  /*06e0*/  IMAD.SHL.U32 R12, R3, 0x4, RZ ;  /* 0x00000004030c7824 */ /* 0x002fe200078e00ff */
[----:B0-----:R-:W-:Y:S01]  /*06f0*/  UPRMT UR4, UR5, 0x654, UR4 ;  /* 0x0000065405047896 */ /* 0x001fe20008000004 */
[----:B------:R-:W-:Y:S01]  /*0700*/  IMAD.SHL.U32 R19, R18, 0x100, RZ ;  /* 0x0000010012137824 */ /* 0x000fe200078e00ff */
[----:B------:R-:W-:-:S04]  /*0710*/  SHF.R.U32.HI R26, RZ, 0x4, R18 ;  /* 0x00000004ff1a7819 */ /* 0x000fc80000011612 */
[----:B------:R-:W-:Y:S02]  /*0720*/  SGXT.U32 R20, R26, 0x4 ;  /* 0x000000041a14781a */ /* 0x000fe40000000000 */
[----:B------:R-:W-:-:S04]  /*0730*/  LOP3.LUT R19, R19, 0xf00, RZ, 0xc0, !PT ;  /* 0x00000f0013137812 */ /* 0x000fc800078ec0ff */
[C---:B------:R-:W-:Y:S02]  /*0740*/  LOP3.LUT R20, R19.reuse, R20, RZ, 0xfc, !PT ;  /* 0x0000001413147212 */ /* 0x040fe400078efcff */
[----:B------:R-:W-:-:S05]  /*0750*/  LEA.HI R19, R19, UR4, RZ, 0x1c ;  /* 0x0000000413137c11 */ /* 0x000fca000f8fe0ff */
[----:B------:R-:W-:Y:S01]  /*0760*/  IMAD R20, R20, 0x4, R19 ;  /* 0x0000000414147824 */ /* 0x000fe200078e0213 */
[----:B------:R-:W-:Y:S02]  /*0770*/  LOP3.LUT R13, R12, 0xfc, RZ, 0xc0, !PT ;  /* 0x000000fc0c0d7812 */ /* 0x000fe400078ec0ff */
[----:B------:R-:W-:-:S04]  /*0780*/  SHF.R.U32.HI R12, RZ, 0x2, R18 ;  /* 0x00000002ff0c7819 */ /* 0x000fc80000011612 */
[----:B------:R-:W-:Y:S02]  /*0790*/  LOP3.LUT R12, R12, 0x30, RZ, 0xc0, !PT ;  /* 0x000000300c0c7812 */ /* 0x000fe400078ec0ff */
[----:B------:R-:W-:Y:S02]  /*07a0*/  PRMT R4, R13, 0x6540, R4 ;  /* 0x000065400d047816 */ /* 0x000fe40000000004 */
[----:B------:R-:W-:-:S04]  /*07b0*/  SHF.R.U32.HI R3, RZ, 0x6, R3 ;  /* 0x00000006ff037819 */ /* 0x000fc80000011603 */
[----:B------:R-:W-:Y:S02]  /*07c0*/  SGXT.U32 R3, R3, 0x2 ;  /* 0x000000020303781a */ /* 0x000fe40000000000 */
[----:B------:R-:W-:-:S04]  /*07d0*/  ISETP.GE.AND P0, PT, R4, 0x10000, PT ;  /* 0x000100000400780c */ /* 0x000fc80003f06270 */
[----:B------:R-:W-:Y:S01]  /*07e0*/  ISETP.LT.AND P3, PT, R2, RZ, !P0 ;  /* 0x000000ff0200720c */ /* 0x000fe20004761270 */
[----:B--2---:R0:W-:Y:S04]  /*07f0*/  STS [R20+0x40], R0 ;  /* 0x0000400014007388 */ /* 0x0041e80000000800 */
[----:B----4-:R-:W-:Y:S04]  /*0800*/  STS [R20+0x80], R6 ;  /* 0x0000800614007388 */ /* 0x010fe80000000800 */
[----:B------:R-:W-:Y:S04]  /*0810*/  STS [R20+0xc0], R25 ;  /* 0x0000c01914007388 */ /* 0x000fe80000000800 */
[----:B------:R-:W-:Y:S04]  /*0820*/  STS [R20+0x100], R24 ;  /* 0x0001001814007388 */ /* 0x000fe80000000800 */
[----:B---3--:R-:W-:Y:S04]  /*0830*/  STS [R20+0x140], R23 ;  /* 0x0001401714007388 */ /* 0x008fe80000000800 */
[----:B-----5:R1:W-:Y:S04]  /*0840*/  STS [R20+0x180], R22 ;  /* 0x0001801614007388 */ /* 0x0203e80000000800 */
[----:B------:R2:W-:Y:S04]  /*0850*/  STS [R20+0x1c0], R11 ;  /* 0x0001c00b14007388 */ /* 0x0005e80000000800 */
[----:B------:R-:W-:Y:S04]  /*0860*/  STS [R20+0x200], R10 ;  /* 0x0002000a14007388 */ /* 0x000fe80000000800 */
[----:B------:R-:W-:Y:S01]  /*0870*/  STS [R20+0x240], R9 ;  /* 0x0002400914007388 */ /* 0x000fe20000000800 */
[----:B0-----:R-:W-:Y:S01]  /*0880*/  IMAD.SHL.U32 R0, R18, 0x4, RZ ;  /* 0x0000000412007824 */ /* 0x001fe200078e00ff */
[----:B-1----:R-:W0:Y:S02]  /*0890*/  LDC.64 R22, c[0x0][0x218] ;  /* 0x00008600ff167b82 */ /* 0x002e240000000a00 */
[----:B------:R1:W-:Y:S04]  /*08a0*/  STS [R20+0x2c0], R5 ;  /* 0x0002c00514007388 */ /* 0x0003e80000000800 */
[----:B------:R-:W-:Y:S01]  /*08b0*/  STS [R20+0x280], R8 ;  /* 0x0002800814007388 */ /* 0x000fe20000000800 */
[----:B------:R-:W-:Y:S01]  /*08c0*/  LOP3.LUT R0, R0, 0x3fc, RZ, 0xc0, !PT ;  /* 0x000003fc00007812 */ /* 0x000fe200078ec0ff */
[----:B--2---:R-:W-:-:S03]  /*08d0*/  VIADD R11, R12, UR4 ;  /* 0x000000040c0b7c36 */ /* 0x004fc60008000000 */
[C---:B-1----:R-:W-:Y:S01]  /*08e0*/  LOP3.LUT R5, R0.reuse, 0x400, RZ, 0xfc, !PT ;  /* 0x0000040000057812 */ /* 0x042fe200078efcff */
[----:B------:R-:W-:-:S03]  /*08f0*/  IMAD R11, R0, 0x4, R11 ;  /* 0x00000004000b7824 */ /* 0x000fc600078e020b */
[----:B------:R-:W-:Y:S01]  /*0900*/  SHF.R.U32.HI R6, RZ, 0x4, R5 ;  /* 0x00000004ff067819 */ /* 0x000fe20000011605 */
[----:B------:R1:W-:Y:S04]  /*0910*/  STS [R20+0x300], R7 ;  /* 0x0003000714007388 */ /* 0x0003e80000000800 */
[----:B------:R-:W-:Y:S04]  /*0920*/  STS [R20+0x340], R28 ;  /* 0x0003401c14007388 */ /* 0x000fe80000000800 */
[----:B------:R-:W-:Y:S04]  /*0930*/  STS [R20+0x380], R16 ;  /* 0x0003801014007388 */ /* 0x000fe80000000800 */
[----:B------:R-:W-:Y:S04]  /*0940*/  STS [R20], R29 ;  /* 0x0000001d14007388 */ /* 0x000fe80000000800 */
[----:B------:R0:W-:Y:S01]  /*0950*/  STS [R20+0x3c0], R17 ;  /* 0x0003c01114007388 */ /* 0x0001e20000000800 */
[----:B------:R-:W-:Y:S01]  /*0960*/  BAR.SYNC.DEFER_BLOCKING 0x0 ;  /* 0x0000000000007b1d */ /* 0x000fe20000010000 */
[----:B-1----:R-:W-:-:S02]  /*0970*/  LOP3.LUT R7, R0, 0x800, RZ, 0xfc, !PT ;  /* 0x0000080000077812 */ /* 0x002fc400078efcff */
[----:B------:R-:W-:Y:S02]  /*0980*/  LOP3.LUT R8, R0, 0xc00, RZ, 0xfc, !PT ;  /* 0x00000c0000087812 */ /* 0x000fe400078efcff */
[----:B------:R-:W-:Y:S02]  /*0990*/  LOP3.LUT R6, R6, 0x70, RZ, 0xc0, !PT ;  /* 0x0000007006067812 */ /* 0x000fe400078ec0ff */
[----:B------:R-:W-:Y:S02]  /*09a0*/  SHF.R.S32.HI R5, RZ, 0x1f, R4 ;  /* 0x0000001fff057819 */ /* 0x000fe40000011404 */
[----:B------:R-:W-:Y:S02]  /*09b0*/  SHF.R.U32.HI R7, RZ, 0x4, R7 ;  /* 0x00000004ff077819 */ /* 0x000fe40000011607 */
[----:B------:R-:W-:Y:S01]  /*09c0*/  SHF.R.U32.HI R8, RZ, 0x4, R8 ;  /* 0x00000004ff087819 */ /* 0x000fe20000011608 */
[----:B------:R-:W-:Y:S01]  /*09d0*/  VIADD R9, R6, UR4 ;  /* 0x0000000406097c36 */ /* 0x000fe20008000000 */
[----:B------:R-:W-:-:S02]  /*09e0*/  LEA.HI R5, R5, R4, RZ, 0x8 ;  /* 0x0000000405057211 */ /* 0x000fc400078f40ff */
[----:B------:R-:W-:Y:S01]  /*09f0*/  LOP3.LUT R6, R7, 0xb0, RZ, 0xc0, !PT ;  /* 0x000000b007067812 */ /* 0x000fe200078ec0ff */
[----:B------:R-:W1:Y:S01]  /*0a00*/  LDS.128 R16, [R11] ;  /* 0x000000000b107984 */ /* 0x000e620000000c00 */
[----:B------:R-:W-:Y:S01]  /*0a10*/  LOP3.LUT R8, R8, 0xf0, RZ, 0xc0, !PT ;  /* 0x000000f008087812 */ /* 0x000fe200078ec0ff */
[----:B------:R-:W-:Y:S01]  /*0a20*/  IMAD R12, R0, 0x4, R9 ;  /* 0x00000004000c7824 */ /* 0x000fe200078e0209 */
[----:B------:R-:W-:Y:S02]  /*0a30*/  LOP3.LUT R7, R5, 0xffffff00, RZ, 0xc0, !PT ;  /* 0xffffff0005077812 */ /* 0x000fe400078ec0ff */
[----:B------:R-:W-:Y:S01]  /*0a40*/  SHF.R.S32.HI R24, RZ, 0x8, R5 ;  /* 0x00000008ff187819 */ /* 0x000fe20000011405 */
[----:B------:R-:W-:Y:S02]  /*0a50*/  VIADD R5, R6, UR4 ;  /* 0x0000000406057c36 */ /* 0x000fe40008000000 */
[----:B------:R-:W-:Y:S01]  /*0a60*/  VIADD R9, R8, UR4 ;  /* 0x0000000408097c36 */ /* 0x000fe20008000000 */
[----:B------:R-:W2:Y:S01]  /*0a70*/  LDS.128 R12, [R12+0x1000] ;  /* 0x001000000c0c7984 */ /* 0x000ea20000000c00 */
[----:B------:R-:W-:-:S02]  /*0a80*/  IMAD R8, R0, 0x4, R5 ;  /* 0x0000000400087824 */ /* 0x000fc400078e0205 */
[----:B------:R-:W-:Y:S02]  /*0a90*/  IMAD.IADD R7, R4, 0x1, -R7 ;  /* 0x0000000104077824 */ /* 0x000fe400078e0a07 */
[----:B------:R-:W-:Y:S01]  /*0aa0*/  IMAD R5, R0, 0x4, R9 ;  /* 0x0000000400057824 */ /* 0x000fe200078e0209 */
[----:B------:R-:W-:Y:S01]  /*0ab0*/  LOP3.LUT R25, R2, R3, RZ, 0xfc, !PT ;  /* 0x0000000302197212 */ /* 0x000fe200078efcff */
[----:B------:R-:W-:Y:S01]  /*0ac0*/  IMAD R24, R24, 0x900, R7 ;  /* 0x0000090018187824 */ /* 0x000fe200078e0207 */
[----:B------:R-:W3:Y:S04]  /*0ad0*/  LDS.128 R8, [R8+0x2000] ;  /* 0x0020000008087984 */ /* 0x000ee80000000c00 */
[----:B------:R-:W4:Y:S01]  /*0ae0*/  LDS.128 R4, [R5+0x3000] ;  /* 0x0030000005047984 */ /* 0x000f220000000c00 */
[C---:B------:R-:W-:Y:S01]  /*0af0*/  ISETP.LT.AND P1, PT, R25.reuse, 0x9, !P0 ;  /* 0x000000091900780c */ /* 0x040fe20004721270 */
[----:B------:R-:W-:-:S04]  /*0b00*/  IMAD R3, R25, 0x100, R24 ;  /* 0x0000010019037824 */ /* 0x000fc800078e0218 */
[----:B0-----:R-:W-:Y:S01]  /*0b10*/  IMAD.WIDE R20, R3, 0x4, R22 ;  /* 0x0000000403147825 */ /* 0x001fe200078e0216 */
[C---:B------:R-:W-:Y:S02]  /*0b20*/  LOP3.LUT R27, R25.reuse, 0x4, RZ, 0xfc, !PT ;  /* 0x00000004191b7812 */ /* 0x040fe400078efcff */
[----:B------:R-:W-:-:S05]  /*0b30*/  LOP3.LUT R25, R25, 0x8, RZ, 0xfc, !PT ;  /* 0x0000000819197812 */ /* 0x000fca00078efcff */
[----:B-1----:R0:W-:Y:S01]  /*0b40*/  @P1 STG.E.128 desc[UR6][R20.64], R16 ;  /* 0x0000001014001986 */ /* 0x0021e2000c101d06 */
[----:B------:R-:W-:Y:S02]  /*0b50*/  ISETP.LT.AND P2, PT, R27, 0x9, !P0 ;  /* 0x000000091b00780c */ /* 0x000fe40004741270 */
[----:B------:R-:W-:Y:S01]  /*0b60*/  ISETP.LT.AND P0, PT, R25, 0x9, !P0 ;  /* 0x000000091900780c */ /* 0x000fe20004701270 */
[--C-:B------:R-:W-:Y:S01]  /*0b70*/  IMAD R0, R27, 0x100, R24.reuse ;  /* 0x000001001b007824 */ /* 0x100fe200078e0218 */
[----:B0-----:R-:W0:Y:S01]  /*0b80*/  LDC.64 R20, c[0x0][0x220] ;  /* 0x00008800ff147b82 */ /* 0x001e220000000a00 */
[----:B------:R-:W-:Y:S02]  /*0b90*/  IMAD R2, R25, 0x100, R24 ;  /* 0x0000010019027824 */ /* 0x000fe400078e0218 */
[----:B------:R-:W-:Y:S02]  /*0ba0*/  VIADD R27, R3, 0xc00 ;  /* 0x00000c00031b7836 */ /* 0x000fe40000000000 */
[----:B------:R-:W-:-:S04]  /*0bb0*/  IMAD.WIDE R28, R0, 0x4, R22 ;  /* 0x00000004001c7825 */ /* 0x000fc800078e0216 */
[--C-:B------:R-:W-:Y:S01]  /*0bc0*/  IMAD.WIDE R24, R2, 0x4, R22.reuse ;  /* 0x0000000402187825 */ /* 0x100fe200078e0216 */
[----:B--2---:R-:W-:Y:S03]  /*0bd0*/  @P2 STG.E.128 desc[UR6][R28.64], R12 ;  /* 0x0000000c1c002986 */ /* 0x004fe6000c101d06 */
[----:B------:R-:W-:Y:S01]  /*0be0*/  IMAD.WIDE R22, R27, 0x4, R22 ;  /* 0x000000041b167825 */ /* 0x000fe200078e0216 */
[----:B---3--:R0:W-:Y:S04]  /*0bf0*/  @P0 STG.E.128 desc[UR6][R24.64], R8 ;  /* 0x0000000818000986 */ /* 0x0081e8000c101d06 */
[----:B----4-:R1:W-:Y:S01]  /*0c00*/  @P3 STG.E.128 desc[UR6][R22.64], R4 ;  /* 0x0000000416003986 */ /* 0x0103e2000c101d06 */
[----:B0-----:R-:W-:-:S04]  /*0c10*/  IMAD.WIDE R24, R0, 0x4, R20 ;  /* 0x0000000400187825 */ /* 0x001fc800078e0214 */
[----:B-1----:R-:W-:-:S04]  /*0c20*/  IMAD.WIDE R22, R3, 0x4, R20 ;  /* 0x0000000403167825 */ /* 0x002fc800078e0214 */
[--C-:B------:R-:W-:Y:S01]  /*0c30*/  IMAD.WIDE R2, R2, 0x4, R20.reuse ;  /* 0x0000000402027825 */ /* 0x100fe200078e0214 */
[----:B------:R0:W-:Y:S04]  /*0c40*/  @P1 STG.E.128 desc[UR6][R22.64], R16 ;  /* 0x0000001016001986 */ /* 0x0001e8000c101d06 */
[----:B------:R0:W-:Y:S01]  /*0c50*/  @P2 STG.E.128 desc[UR6][R24.64], R12 ;  /* 0x0000000c18002986 */ /* 0x0001e2000c101d06 */
[----:B------:R-:W-:-:S03]  /*0c60*/  IMAD.WIDE R20, R27, 0x4, R20 ;  /* 0x000000041b147825 */ /* 0x000fc600078e0214 */
[----:B------:R0:W-:Y:S02]  /*0c70*/  @P0 STG.E.128 desc[UR6][R2.64], R8 ;  /* 0x0000000802000986 */ /* 0x0001e4000c101d06 */
[----:B0-----:R-:W-:Y:S05]  /*0c80*/  @!P3 EXIT ;  /* 0x000000000000b94d */ /* 0x001fea0003800000 */
[----:B------:R-:W-:Y:S01]  /*0c90*/  STG.E.128 desc[UR6][R20.64], R4 ;  /* 0x0000000414007986 */ /* 0x000fe2000c101d06 */
[----:B------:R-:W-:Y:S05]  /*0ca0*/  EXIT ;  /* 0x000000000000794d */ /* 0x000fea0003800000 */
.L_x_0:
[----:B------:R-:W-:-:S00]  /*0cb0*/  BRA `(.L_x_0) ;  /* 0xfffffffc00fc7947 */ /* 0x000fc0000383ffff */
[----:B------:R-:W-:-:S00]  /*0cc0*/  NOP ;  /* 0x0000000000007918 */ /* 0x000fc00000000000 */
        /* <DEDUP_REMOVED lines=11> */
.L_x_1:


//--------------------- .nv.shared.triton_poi_fused_convolution_div_max_pool2d_with_indices_relu_sub_13 --------------------------
	.section	.nv.shared.triton_poi_fused_convolution_div_max_pool2d_with_indices_relu_sub_13,"aw",@nobits
	.sectionflags	@""
	.align	16
	.zero		1024


//--------------------- .nv.constant0.triton_poi_fused_convolution_div_max_pool2d_with_indices_relu_sub_13 --------------------------
	.section	.nv.constant0.triton_poi_fused_convolution_div_max_pool2d_with_indices_relu_sub_13,"a",@progbits
	.sectionflags	@""
	.align	4
.nv.constant0.triton_poi_fused_convolution_div_max_pool2d_with_indices_relu_sub_13:
	.zero		560
